//
// Generated by NVIDIA NVVM Compiler
//
// Compiler Build ID: CL-36424714
// Cuda compilation tools, release 13.0, V13.0.88
// Based on NVVM 20.0.0
//

.version 9.0
.target sm_100
.address_size 64

	// .globl	_Z19game_of_life_kernelPKbPbi
.extern .shared .align 16 .b8 sdata[];

.visible .entry _Z19game_of_life_kernelPKbPbi(
	.param .u64 .ptr .align 1 _Z19game_of_life_kernelPKbPbi_param_0,
	.param .u64 .ptr .align 1 _Z19game_of_life_kernelPKbPbi_param_1,
	.param .u32 _Z19game_of_life_kernelPKbPbi_param_2
)
{
	.reg .pred 	%p<39>;
	.reg .b16 	%rs<49>;
	.reg .b32 	%r<75>;
	.reg .b64 	%rd<28>;

	ld.param.u64 	%rd5, [_Z19game_of_life_kernelPKbPbi_param_0];
	ld.param.u64 	%rd4, [_Z19game_of_life_kernelPKbPbi_param_1];
	ld.param.u32 	%r20, [_Z19game_of_life_kernelPKbPbi_param_2];
	cvta.to.global.u64 	%rd1, %rd5;
	mov.u32 	%r1, %ntid.x;
	add.s32 	%r2, %r1, 2;
	mov.u32 	%r3, %tid.x;
	mov.u32 	%r4, %tid.y;
	mov.u32 	%r21, %ctaid.x;
	mad.lo.s32 	%r5, %r21, %r1, %r3;
	mov.u32 	%r22, %ctaid.y;
	mov.u32 	%r6, %ntid.y;
	mul.lo.s32 	%r7, %r22, %r6;
	add.s32 	%r23, %r7, %r4;
	add.s32 	%r9, %r4, 1;
	mad.lo.s32 	%r10, %r2, %r4, %r2;
	max.s32 	%r24, %r5, %r23;
	setp.lt.s32 	%p1, %r24, %r20;
	setp.ge.s32 	%p2, %r24, %r20;
	mov.b16 	%rs40, 0;
	@%p2 bra 	$L__BB0_2;
	mad.lo.s32 	%r25, %r20, %r23, %r5;
	cvt.s64.s32 	%rd6, %r25;
	add.s64 	%rd7, %rd1, %rd6;
	ld.global.nc.u8 	%rs20, [%rd7];
	cvt.u16.u8 	%rs40, %rs20;
$L__BB0_2:
	add.s32 	%r26, %r10, %r3;
	mov.u32 	%r27, sdata;
	add.s32 	%r11, %r27, %r26;
	st.shared.u8 	[%r11+1], %rs40;
	setp.ne.s32 	%p3, %r3, 0;
	@%p3 bra 	$L__BB0_6;
	setp.ge.s32 	%p4, %r23, %r20;
	setp.lt.s32 	%p5, %r5, 1;
	mov.b16 	%rs41, 0;
	or.pred  	%p6, %p5, %p4;
	@%p6 bra 	$L__BB0_5;
	mad.lo.s32 	%r28, %r20, %r23, %r5;
	add.s32 	%r29, %r28, -1;
	cvt.u64.u32 	%rd8, %r29;
	add.s64 	%rd9, %rd1, %rd8;
	ld.global.nc.u8 	%rs22, [%rd9];
	cvt.u16.u8 	%rs41, %rs22;
$L__BB0_5:
	add.s32 	%r31, %r27, %r10;
	st.shared.u8 	[%r31], %rs41;
$L__BB0_6:
	add.s32 	%r12, %r1, -1;
	setp.ne.s32 	%p7, %r3, %r12;
	@%p7 bra 	$L__BB0_10;
	add.s32 	%r32, %r5, 1;
	max.s32 	%r33, %r32, %r23;
	setp.ge.s32 	%p8, %r33, %r20;
	mov.b16 	%rs42, 0;
	@%p8 bra 	$L__BB0_9;
	mul.lo.s32 	%r34, %r20, %r23;
	cvt.s64.s32 	%rd10, %r34;
	cvt.s64.s32 	%rd11, %r5;
	add.s64 	%rd12, %rd10, %rd11;
	add.s64 	%rd13, %rd1, %rd12;
	ld.global.nc.u8 	%rs24, [%rd13+1];
	cvt.u16.u8 	%rs42, %rs24;
$L__BB0_9:
	st.shared.u8 	[%r11+2], %rs42;
$L__BB0_10:
	setp.ne.s32 	%p9, %r4, 0;
	add.s32 	%r13, %r27, %r3;
	@%p9 bra 	$L__BB0_14;
	setp.ge.s32 	%p10, %r5, %r20;
	setp.eq.s32 	%p11, %r23, 0;
	mov.b16 	%rs43, 0;
	or.pred  	%p12, %p11, %p10;
	@%p12 bra 	$L__BB0_13;
	add.s32 	%r36, %r23, -1;
	mad.lo.s32 	%r37, %r20, %r36, %r5;
	cvt.s64.s32 	%rd14, %r37;
	add.s64 	%rd15, %rd1, %rd14;
	ld.global.nc.u8 	%rs26, [%rd15];
	cvt.u16.u8 	%rs43, %rs26;
$L__BB0_13:
	st.shared.u8 	[%r13+1], %rs43;
$L__BB0_14:
	add.s32 	%r14, %r6, -1;
	setp.ne.s32 	%p13, %r4, %r14;
	add.s32 	%r15, %r11, %r2;
	@%p13 bra 	$L__BB0_18;
	add.s32 	%r16, %r9, %r7;
	mov.b16 	%rs44, 0;
	max.s32 	%r38, %r16, %r5;
	setp.ge.s32 	%p14, %r38, %r20;
	@%p14 bra 	$L__BB0_17;
	mad.lo.s32 	%r39, %r20, %r16, %r5;
	cvt.s64.s32 	%rd16, %r39;
	add.s64 	%rd17, %rd1, %rd16;
	ld.global.nc.u8 	%rs28, [%rd17];
	cvt.u16.u8 	%rs44, %rs28;
$L__BB0_17:
	st.shared.u8 	[%r15+1], %rs44;
$L__BB0_18:
	or.b32  	%r40, %r3, %r4;
	setp.ne.s32 	%p15, %r40, 0;
	add.s32 	%r41, %r23, -1;
	mul.lo.s32 	%r42, %r20, %r41;
	cvt.s64.s32 	%rd18, %r42;
	cvt.s64.s32 	%rd2, %r5;
	add.s64 	%rd19, %rd2, %rd18;
	add.s64 	%rd3, %rd1, %rd19;
	@%p15 bra 	$L__BB0_22;
	setp.lt.s32 	%p16, %r5, 1;
	setp.eq.s32 	%p17, %r23, 0;
	mov.b16 	%rs45, 0;
	or.pred  	%p18, %p16, %p17;
	@%p18 bra 	$L__BB0_21;
	ld.global.nc.u8 	%rs30, [%rd3+-1];
	cvt.u16.u8 	%rs45, %rs30;
$L__BB0_21:
	st.shared.u8 	[sdata], %rs45;
$L__BB0_22:
	setp.ne.s32 	%p19, %r4, 0;
	setp.ne.s32 	%p20, %r3, %r12;
	or.pred  	%p21, %p19, %p20;
	@%p21 bra 	$L__BB0_26;
	add.s32 	%r43, %r5, 1;
	setp.ge.s32 	%p22, %r43, %r20;
	setp.eq.s32 	%p23, %r23, 0;
	mov.b16 	%rs46, 0;
	or.pred  	%p24, %p22, %p23;
	@%p24 bra 	$L__BB0_25;
	ld.global.nc.u8 	%rs32, [%rd3+1];
	cvt.u16.u8 	%rs46, %rs32;
$L__BB0_25:
	st.shared.u8 	[%r13+2], %rs46;
$L__BB0_26:
	setp.ne.s32 	%p25, %r4, %r14;
	setp.ne.s32 	%p26, %r3, 0;
	or.pred  	%p27, %p26, %p25;
	@%p27 bra 	$L__BB0_30;
	add.s32 	%r17, %r9, %r7;
	setp.lt.s32 	%p28, %r5, 1;
	setp.ge.s32 	%p29, %r17, %r20;
	mov.b16 	%rs47, 0;
	or.pred  	%p30, %p28, %p29;
	@%p30 bra 	$L__BB0_29;
	mad.lo.s32 	%r45, %r20, %r17, %r5;
	add.s32 	%r46, %r45, -1;
	cvt.u64.u32 	%rd20, %r46;
	add.s64 	%rd21, %rd1, %rd20;
	ld.global.nc.u8 	%rs34, [%rd21];
	cvt.u16.u8 	%rs47, %rs34;
$L__BB0_29:
	add.s32 	%r47, %r10, %r2;
	add.s32 	%r49, %r27, %r47;
	st.shared.u8 	[%r49], %rs47;
$L__BB0_30:
	setp.ne.s32 	%p31, %r4, %r14;
	setp.ne.s32 	%p32, %r3, %r12;
	or.pred  	%p33, %p32, %p31;
	@%p33 bra 	$L__BB0_34;
	add.s32 	%r50, %r5, 1;
	add.s32 	%r18, %r9, %r7;
	max.s32 	%r52, %r50, %r18;
	setp.ge.s32 	%p34, %r52, %r20;
	mov.b16 	%rs48, 0;
	@%p34 bra 	$L__BB0_33;
	mul.lo.s32 	%r53, %r20, %r18;
	cvt.s64.s32 	%rd22, %r53;
	add.s64 	%rd23, %rd22, %rd2;
	add.s64 	%rd24, %rd1, %rd23;
	ld.global.nc.u8 	%rs36, [%rd24+1];
	cvt.u16.u8 	%rs48, %rs36;
$L__BB0_33:
	st.shared.u8 	[%r15+2], %rs48;
$L__BB0_34:
	bar.sync 	0;
	not.pred 	%p35, %p1;
	@%p35 bra 	$L__BB0_36;
	mad.lo.s32 	%r54, %r4, %r2, %r13;
	ld.shared.s8 	%r55, [%r54];
	ld.shared.s8 	%r56, [%r54+1];
	add.s32 	%r57, %r56, %r55;
	ld.shared.s8 	%r58, [%r54+2];
	add.s32 	%r59, %r57, %r58;
	ld.shared.s8 	%r60, [%r11];
	add.s32 	%r61, %r59, %r60;
	ld.shared.s8 	%r62, [%r11+2];
	add.s32 	%r63, %r61, %r62;
	ld.shared.s8 	%r64, [%r15];
	add.s32 	%r65, %r63, %r64;
	ld.shared.s8 	%r66, [%r15+1];
	add.s32 	%r67, %r65, %r66;
	ld.shared.s8 	%r68, [%r15+2];
	add.s32 	%r69, %r67, %r68;
	ld.shared.u8 	%rs37, [%r11+1];
	setp.eq.s16 	%p36, %rs37, 0;
	and.b32  	%r70, %r69, -2;
	setp.eq.s32 	%p37, %r70, 2;
	setp.eq.s32 	%p38, %r69, 3;
	selp.u32 	%r71, -1, 0, %p38;
	selp.u32 	%r72, -1, 0, %p37;
	selp.b32 	%r73, %r71, %r72, %p36;
	cvt.u16.u32 	%rs38, %r73;
	and.b16  	%rs39, %rs38, 1;
	mad.lo.s32 	%r74, %r20, %r23, %r5;
	cvt.s64.s32 	%rd25, %r74;
	cvta.to.global.u64 	%rd26, %rd4;
	add.s64 	%rd27, %rd26, %rd25;
	st.global.u8 	[%rd27], %rs39;
$L__BB0_36:
	ret;

}


// ===== COMPILED SASS (sm_100) =====

	.target	sm_100

	.elftype	@"ET_EXEC"


//--------------------- .note.nv.tkinfo           --------------------------
	.section	.note.nv.tkinfo,"",@"SHT_NOTE"
	.sectionflags	@"SHF_NOTE_NV_TKINFO"
	.tkinfo
        /*0018*/ 	.word	0x00000002
        /*0030*/ 	.string	""
        /*0030*/ 	.string	"ptxas"
        /*0030*/ 	.string	"Cuda compilation tools, release 13.0, V13.0.88"
        /*0030*/ 	.string	"Build cuda_13.0.r13.0/compiler.36424714_0"
        /*0030*/ 	.string	"-arch sm_100 -m 64 "



//--------------------- .note.nv.cuinfo           --------------------------
	.section	.note.nv.cuinfo,"",@"SHT_NOTE"
	.sectionflags	@"SHF_NOTE_NV_CUINFO"
        /*0018*/ 	.short	0x0002
        /*001a*/ 	.short	0x0064
        /*001c*/ 	.short	0x0082
	.zero		2


//--------------------- .nv.info                  --------------------------
	.section	.nv.info,"",@"SHT_CUDA_INFO"
	.align	4


	//----- nvinfo : EIATTR_REGCOUNT
	.align		4
        /*0000*/ 	.byte	0x04, 0x2f
        /*0002*/ 	.short	(.L_1 - .L_0)
	.align		4
.L_0:
        /*0004*/ 	.word	index@(_Z19game_of_life_kernelPKbPbi)
        /*0008*/ 	.word	0x00000011


	//----- nvinfo : EIATTR_FRAME_SIZE
	.align		4
.L_1:
        /*000c*/ 	.byte	0x04, 0x11
        /*000e*/ 	.short	(.L_3 - .L_2)
	.align		4
.L_2:
        /*0010*/ 	.word	index@(_Z19game_of_life_kernelPKbPbi)
        /*0014*/ 	.word	0x00000000


	//----- nvinfo : EIATTR_MIN_STACK_SIZE
	.align		4
.L_3:
        /*0018*/ 	.byte	0x04, 0x12
        /*001a*/ 	.short	(.L_5 - .L_4)
	.align		4
.L_4:
        /*001c*/ 	.word	index@(_Z19game_of_life_kernelPKbPbi)
        /*0020*/ 	.word	0x00000000
.L_5:


//--------------------- .nv.compat                --------------------------
	.section	.nv.compat,"",@"SHT_CUDA_COMPAT_INFO"
	.align	4
        /*0000*/ 	.byte	0x02, 0x09, 0x00, 0x00, 0x02, 0x02, 0x01, 0x00, 0x02, 0x05, 0x05, 0x00, 0x03, 0x07, 0x01, 0x01
        /*0010*/ 	.byte	0x02, 0x03, 0x00, 0x00, 0x02, 0x06, 0x01, 0x00, 0x04, 0x0b, 0x08, 0x00, 0x09, 0x00, 0x00, 0x00
        /*0020*/ 	.byte	0x00, 0x00, 0x00, 0x00


//--------------------- .nv.info._Z19game_of_life_kernelPKbPbi --------------------------
	.section	.nv.info._Z19game_of_life_kernelPKbPbi,"",@"SHT_CUDA_INFO"
	.sectionflags	@""
	.align	4


	//----- nvinfo : EIATTR_CUDA_API_VERSION
	.align		4
        /*0000*/ 	.byte	0x04, 0x37
        /*0002*/ 	.short	(.L_7 - .L_6)
.L_6:
        /*0004*/ 	.word	0x00000082


	//----- nvinfo : EIATTR_KPARAM_INFO
	.align		4
.L_7:
        /*0008*/ 	.byte	0x04, 0x17
        /*000a*/ 	.short	(.L_9 - .L_8)
.L_8:
        /*000c*/ 	.word	0x00000000
        /*0010*/ 	.short	0x0002
        /*0012*/ 	.short	0x0010
        /*0014*/ 	.byte	0x00, 0xf0, 0x11, 0x00


	//----- nvinfo : EIATTR_KPARAM_INFO
	.align		4
.L_9:
        /*0018*/ 	.byte	0x04, 0x17
        /*001a*/ 	.short	(.L_11 - .L_10)
.L_10:
        /*001c*/ 	.word	0x00000000
        /*0020*/ 	.short	0x0001
        /*0022*/ 	.short	0x0008
        /*0024*/ 	.byte	0x00, 0xf5, 0x21, 0x00


	//----- nvinfo : EIATTR_KPARAM_INFO
	.align		4
.L_11:
        /*0028*/ 	.byte	0x04, 0x17
        /*002a*/ 	.short	(.L_13 - .L_12)
.L_12:
        /*002c*/ 	.word	0x00000000
        /*0030*/ 	.short	0x0000
        /*0032*/ 	.short	0x0000
        /*0034*/ 	.byte	0x00, 0xf5, 0x21, 0x00


	//----- nvinfo : EIATTR_SPARSE_MMA_MASK
	.align		4
.L_13:
        /*0038*/ 	.byte	0x03, 0x50
        /*003a*/ 	.short	0x0000


	//----- nvinfo : EIATTR_MAXREG_COUNT
	.align		4
        /*003c*/ 	.byte	0x03, 0x1b
        /*003e*/ 	.short	0x00ff


	//----- nvinfo : EIATTR_NUM_BARRIERS
	.align		4
        /*0040*/ 	.byte	0x02, 0x4c
        /*0042*/ 	.byte	0x01
	.zero		1


	//----- nvinfo : EIATTR_MERCURY_ISA_VERSION
	.align		4
        /*0044*/ 	.byte	0x03, 0x5f
        /*0046*/ 	.short	0x0101


	//----- nvinfo : EIATTR_VRC_CTA_INIT_COUNT
	.align		4
        /*0048*/ 	.byte	0x02, 0x4a
	.zero		1
	.zero		1


	//----- nvinfo : EIATTR_EXIT_INSTR_OFFSETS
	.align		4
        /*004c*/ 	.byte	0x04, 0x1c
        /*004e*/ 	.short	(.L_15 - .L_14)


	//   ....[0]....
.L_14:
        /*0050*/ 	.word	0x00000aa0


	//   ....[1]....
        /*0054*/ 	.word	0x00000c50


	//----- nvinfo : EIATTR_CRS_STACK_SIZE
	.align		4
.L_15:
        /*0058*/ 	.byte	0x04, 0x1e
        /*005a*/ 	.short	(.L_17 - .L_16)
.L_16:
        /*005c*/ 	.word	0x00000000


	//----- nvinfo : EIATTR_CBANK_PARAM_SIZE
	.align		4
.L_17:
        /*0060*/ 	.byte	0x03, 0x19
        /*0062*/ 	.short	0x0014


	//----- nvinfo : EIATTR_PARAM_CBANK
	.align		4
        /*0064*/ 	.byte	0x04, 0x0a
        /*0066*/ 	.short	(.L_19 - .L_18)
	.align		4
.L_18:
        /*0068*/ 	.word	index@(.nv.constant0._Z19game_of_life_kernelPKbPbi)
        /*006c*/ 	.short	0x0380
        /*006e*/ 	.short	0x0014


	//----- nvinfo : EIATTR_SW_WAR
	.align		4
.L_19:
        /*0070*/ 	.byte	0x04, 0x36
        /*0072*/ 	.short	(.L_21 - .L_20)
.L_20:
        /*0074*/ 	.word	0x00000008
.L_21:


//--------------------- .nv.callgraph             --------------------------
	.section	.nv.callgraph,"",@"SHT_CUDA_CALLGRAPH"
	.align	4
	.sectionentsize	8
	.align		4
        /*0000*/ 	.word	0x00000000
	.align		4
        /*0004*/ 	.word	0xffffffff
	.align		4
        /*0008*/ 	.word	0x00000000
	.align		4
        /*000c*/ 	.word	0xfffffffe
	.align		4
        /*0010*/ 	.word	0x00000000
	.align		4
        /*0014*/ 	.word	0xfffffffd
	.align		4
        /*0018*/ 	.word	0x00000000
	.align		4
        /*001c*/ 	.word	0xfffffffc


//--------------------- .text._Z19game_of_life_kernelPKbPbi --------------------------
	.section	.text._Z19game_of_life_kernelPKbPbi,"ax",@progbits
	.align	128
        .global         _Z19game_of_life_kernelPKbPbi
        .type           _Z19game_of_life_kernelPKbPbi,@function
        .size           _Z19game_of_life_kernelPKbPbi,(.L_x_33 - _Z19game_of_life_kernelPKbPbi)
        .other          _Z19game_of_life_kernelPKbPbi,@"STO_CUDA_ENTRY STV_DEFAULT"
_Z19game_of_life_kernelPKbPbi:
.text._Z19game_of_life_kernelPKbPbi:
[----:B------:R-:W-:Y:S01]  /*0000*/  LDC R1, c[0x0][0x37c] ;  /* 0x0000df00ff017b82 */ /* 0x000fe20000000800 */
[----:B------:R-:W0:Y:S07]  /*0010*/  S2R R5, SR_TID.X ;  /* 0x0000000000057919 */ /* 0x000e2e0000002100 */
[----:B------:R-:W1:Y:S01]  /*0020*/  S2UR UR4, SR_CTAID.Y ;  /* 0x00000000000479c3 */ /* 0x000e620000002600 */
[----:B------:R-:W0:Y:S01]  /*0030*/  LDCU UR7, c[0x0][0x360] ;  /* 0x00006c00ff0777ac */ /* 0x000e220008000800 */
[----:B------:R-:W-:Y:S01]  /*0040*/  PRMT R9, RZ, 0x7610, R9 ;  /* 0x00007610ff097816 */ /* 0x000fe20000000009 */
[----:B------:R-:W0:Y:S01]  /*0050*/  S2R R2, SR_CTAID.X ;  /* 0x0000000000027919 */ /* 0x000e220000002500 */
[----:B------:R-:W1:Y:S01]  /*0060*/  LDCU UR8, c[0x0][0x364] ;  /* 0x00006c80ff0877ac */ /* 0x000e620008000800 */
[----:B------:R-:W2:Y:S01]  /*0070*/  S2R R0, SR_TID.Y ;  /* 0x0000000000007919 */ /* 0x000ea20000002200 */
[----:B------:R-:W3:Y:S01]  /*0080*/  LDCU UR12, c[0x0][0x390] ;  /* 0x00007200ff0c77ac */ /* 0x000ee20008000800 */
[----:B------:R-:W4:Y:S01]  /*0090*/  LDCU.64 UR10, c[0x0][0x358] ;  /* 0x00006b00ff0a77ac */ /* 0x000f220008000a00 */
[----:B-1----:R-:W-:Y:S01]  /*00a0*/  UIMAD UR4, UR4, UR8, URZ ;  /* 0x00000008040472a4 */ /* 0x002fe2000f8e02ff */
[----:B0-----:R-:W-:-:S05]  /*00b0*/  IMAD R2, R2, UR7, R5 ;  /* 0x0000000702027c24 */ /* 0x001fca000f8e0205 */
[----:B--2---:R-:W-:-:S05]  /*00c0*/  VIADD R3, R0, UR4 ;  /* 0x0000000400037c36 */ /* 0x004fca0008000000 */
[----:B------:R-:W-:-:S04]  /*00d0*/  VIMNMX R6, PT, PT, R2, R3, !PT ;  /* 0x0000000302067248 */ /* 0x000fc80007fe0100 */
[----:B---3--:R-:W-:-:S13]  /*00e0*/  ISETP.GE.AND P0, PT, R6, UR12, PT ;  /* 0x0000000c06007c0c */ /* 0x008fda000bf06270 */
[----:B------:R-:W0:Y:S01]  /*00f0*/  @!P0 LDC.64 R10, c[0x0][0x380] ;  /* 0x0000e000ff0a8b82 */ /* 0x000e220000000a00 */
[----:B------:R-:W-:-:S05]  /*0100*/  @!P0 IMAD R4, R3, UR12, R2 ;  /* 0x0000000c03048c24 */ /* 0x000fca000f8e0202 */
[----:B0-----:R-:W-:-:S04]  /*0110*/  @!P0 IADD3 R10, P1, PT, R4, R10, RZ ;  /* 0x0000000a040a8210 */ /* 0x001fc80007f3e0ff */
[----:B------:R-:W-:-:S05]  /*0120*/  @!P0 LEA.HI.X.SX32 R11, R4, R11, 0x1, P1 ;  /* 0x0000000b040b8211 */ /* 0x000fca00008f0eff */
[----:B----4-:R-:W2:Y:S01]  /*0130*/  @!P0 LDG.E.U8.CONSTANT R9, desc[UR10][R10.64] ;  /* 0x0000000a0a098981 */ /* 0x010ea2000c1e9100 */
[----:B------:R-:W0:Y:S01]  /*0140*/  S2UR UR6, SR_CgaCtaId ;  /* 0x00000000000679c3 */ /* 0x000e220000008800 */
[----:B------:R-:W-:Y:S01]  /*0150*/  UIADD3 UR9, UPT, UPT, UR7, 0x2, URZ ;  /* 0x0000000207097890 */ /* 0x000fe2000fffe0ff */
[----:B------:R-:W-:Y:S01]  /*0160*/  ISETP.NE.AND P0, PT, R5, RZ, PT ;  /* 0x000000ff0500720c */ /* 0x000fe20003f05270 */
[----:B------:R-:W-:Y:S01]  /*0170*/  UMOV UR5, 0x400 ;  /* 0x0000040000057882 */ /* 0x000fe20000000000 */
[----:B------:R-:W-:Y:S01]  /*0180*/  BSSY.RECONVERGENT B0, `(.L_x_0) ;  /* 0x0000016000007945 */ /* 0x000fe20003800200 */
[----:B------:R-:W-:Y:S01]  /*0190*/  ISETP.GE.AND P2, PT, R6, UR12, PT ;  /* 0x0000000c06007c0c */ /* 0x000fe2000bf46270 */
[----:B------:R-:W-:Y:S02]  /*01a0*/  VIADD R6, R0, 0x1 ;  /* 0x0000000100067836 */ /* 0x000fe40000000000 */
[----:B------:R-:W-:-:S04]  /*01b0*/  IMAD.U32 R7, RZ, RZ, UR9 ;  /* 0x00000009ff077e24 */ /* 0x000fc8000f8e00ff */
[----:B------:R-:W-:Y:S01]  /*01c0*/  IMAD R8, R0, UR9, R7 ;  /* 0x0000000900087c24 */ /* 0x000fe2000f8e0207 */
[----:B0-----:R-:W-:-:S06]  /*01d0*/  ULEA UR5, UR6, UR5, 0x18 ;  /* 0x0000000506057291 */ /* 0x001fcc000f8ec0ff */
[----:B------:R-:W-:-:S05]  /*01e0*/  IADD3 R4, PT, PT, R8, UR5, R5 ;  /* 0x0000000508047c10 */ /* 0x000fca000fffe005 */
[----:B--2---:R0:W-:Y:S01]  /*01f0*/  STS.U8 [R4+0x1], R9 ;  /* 0x0000010904007388 */ /* 0x0041e20000000000 */
[----:B------:R-:W-:Y:S05]  /*0200*/  @P0 BRA `(.L_x_1) ;  /* 0x0000000000340947 */ /* 0x000fea0003800000 */
[----:B------:R-:W-:Y:S01]  /*0210*/  ISETP.GE.AND P0, PT, R3, UR12, PT ;  /* 0x0000000c03007c0c */ /* 0x000fe2000bf06270 */
[----:B------:R-:W-:Y:S01]  /*0220*/  BSSY.RECONVERGENT B1, `(.L_x_2) ;  /* 0x000000a000017945 */ /* 0x000fe20003800200 */
[----:B------:R-:W-:Y:S02]  /*0230*/  PRMT R11, RZ, 0x7610, R11 ;  /* 0x00007610ff0b7816 */ /* 0x000fe4000000000b */
[----:B------:R-:W-:-:S13]  /*0240*/  ISETP.LT.OR P0, PT, R2, 0x1, P0 ;  /* 0x000000010200780c */ /* 0x000fda0000701670 */
[----:B------:R-:W-:Y:S05]  /*0250*/  @P0 BRA `(.L_x_3) ;  /* 0x0000000000180947 */ /* 0x000fea0003800000 */
[----:B------:R-:W1:Y:S01]  /*0260*/  LDCU.64 UR14, c[0x0][0x380] ;  /* 0x00007000ff0e77ac */ /* 0x000e620008000a00 */
[----:B------:R-:W-:-:S04]  /*0270*/  IMAD R10, R3, UR12, R2 ;  /* 0x0000000c030a7c24 */ /* 0x000fc8000f8e0202 */
[----:B------:R-:W-:-:S05]  /*0280*/  VIADD R10, R10, 0xffffffff ;  /* 0xffffffff0a0a7836 */ /* 0x000fca0000000000 */
[----:B-1----:R-:W-:-:S05]  /*0290*/  IADD3 R10, P0, PT, R10, UR14, RZ ;  /* 0x0000000e0a0a7c10 */ /* 0x002fca000ff1e0ff */
[----:B------:R-:W-:-:S06]  /*02a0*/  IMAD.X R11, RZ, RZ, UR15, P0 ;  /* 0x0000000fff0b7e24 */ /* 0x000fcc00080e06ff */
[----:B------:R1:W5:Y:S02]  /*02b0*/  LDG.E.U8.CONSTANT R11, desc[UR10][R10.64] ;  /* 0x0000000a0a0b7981 */ /* 0x000364000c1e9100 */
.L_x_3:
[----:B------:R-:W-:Y:S05]  /*02c0*/  BSYNC.RECONVERGENT B1 ;  /* 0x0000000000017941 */ /* 0x000fea0003800200 */
.L_x_2:
[----:B-----5:R2:W-:Y:S02]  /*02d0*/  STS.U8 [R8+UR5], R11 ;  /* 0x0000000b08007988 */ /* 0x0205e40008000005 */
.L_x_1:
[----:B------:R-:W-:Y:S05]  /*02e0*/  BSYNC.RECONVERGENT B0 ;  /* 0x0000000000007941 */ /* 0x000fea0003800200 */
.L_x_0:
[----:B------:R-:W-:Y:S01]  /*02f0*/  UIADD3 UR6, UPT, UPT, UR7, -0x1, URZ ;  /* 0xffffffff07067890 */ /* 0x000fe2000fffe0ff */
[----:B------:R-:W-:Y:S05]  /*0300*/  BSSY.RECONVERGENT B0, `(.L_x_4) ;  /* 0x0000011000007945 */ /* 0x000fea0003800200 */
[----:B------:R-:W-:-:S13]  /*0310*/  ISETP.NE.AND P1, PT, R5, UR6, PT ;  /* 0x0000000605007c0c */ /* 0x000fda000bf25270 */
[----:B------:R-:W-:Y:S05]  /*0320*/  @P1 BRA `(.L_x_5) ;  /* 0x0000000000381947 */ /* 0x000fea0003800000 */
[----:B0-----:R-:W-:Y:S01]  /*0330*/  VIADDMNMX R9, R2, 0x1, R3, !PT ;  /* 0x0000000102097846 */ /* 0x001fe20007800103 */
[----:B------:R-:W-:Y:S01]  /*0340*/  BSSY.RECONVERGENT B1, `(.L_x_6) ;  /* 0x000000b000017945 */ /* 0x000fe20003800200 */
[----:B--2---:R-:W-:Y:S02]  /*0350*/  PRMT R11, RZ, 0x7610, R11 ;  /* 0x00007610ff0b7816 */ /* 0x004fe4000000000b */
[----:B------:R-:W-:-:S13]  /*0360*/  ISETP.GE.AND P0, PT, R9, UR12, PT ;  /* 0x0000000c09007c0c */ /* 0x000fda000bf06270 */
[----:B------:R-:W-:Y:S05]  /*0370*/  @P0 BRA `(.L_x_7) ;  /* 0x00000000001c0947 */ /* 0x000fea0003800000 */
[----:B------:R-:W1:Y:S01]  /*0380*/  LDCU.64 UR14, c[0x0][0x380] ;  /* 0x00007000ff0e77ac */ /* 0x000e620008000a00 */
[----:B------:R-:W-:Y:S01]  /*0390*/  IMAD R11, R3, UR12, RZ ;  /* 0x0000000c030b7c24 */ /* 0x000fe2000f8e02ff */
[----:B------:R-:W-:-:S04]  /*03a0*/  SHF.R.S32.HI R12, RZ, 0x1f, R2 ;  /* 0x0000001fff0c7819 */ /* 0x000fc80000011402 */
[----:B------:R-:W-:Y:S02]  /*03b0*/  SHF.R.S32.HI R9, RZ, 0x1f, R11 ;  /* 0x0000001fff097819 */ /* 0x000fe4000001140b */
[----:B-1----:R-:W-:-:S04]  /*03c0*/  IADD3 R10, P0, P3, R11, UR14, R2 ;  /* 0x0000000e0b0a7c10 */ /* 0x002fc8000fb1e002 */
[----:B------:R-:W-:-:S06]  /*03d0*/  IADD3.X R11, PT, PT, R9, UR15, R12, P0, P3 ;  /* 0x0000000f090b7c10 */ /* 0x000fcc00087e640c */
[----:B------:R0:W5:Y:S03]  /*03e0*/  LDG.E.U8.CONSTANT R11, desc[UR10][R10.64+0x1] ;  /* 0x0000010a0a0b7981 */ /* 0x000166000c1e9100 */
.L_x_7:
[----:B------:R-:W-:Y:S05]  /*03f0*/  BSYNC.RECONVERGENT B1 ;  /* 0x0000000000017941 */ /* 0x000fea0003800200 */
.L_x_6:
[----:B-----5:R3:W-:Y:S02]  /*0400*/  STS.U8 [R4+0x2], R11 ;  /* 0x0000020b04007388 */ /* 0x0207e40000000000 */
.L_x_5:
[----:B------:R-:W-:Y:S05]  /*0410*/  BSYNC.RECONVERGENT B0 ;  /* 0x0000000000007941 */ /* 0x000fea0003800200 */
.L_x_4:
[----:B------:R-:W-:Y:S01]  /*0420*/  ISETP.NE.AND P0, PT, R0, RZ, PT ;  /* 0x000000ff0000720c */ /* 0x000fe20003f05270 */
[----:B------:R-:W-:Y:S01]  /*0430*/  BSSY.RECONVERGENT B0, `(.L_x_8) ;  /* 0x0000010000007945 */ /* 0x000fe20003800200 */
[----:B0-----:R-:W-:-:S11]  /*0440*/  VIADD R9, R5, UR5 ;  /* 0x0000000505097c36 */ /* 0x001fd60008000000 */
[----:B------:R-:W-:Y:S05]  /*0450*/  @P0 BRA `(.L_x_9) ;  /* 0x0000000000340947 */ /* 0x000fea0003800000 */
[----:B------:R-:W-:Y:S01]  /*0460*/  ISETP.GE.AND P0, PT, R2, UR12, PT ;  /* 0x0000000c02007c0c */ /* 0x000fe2000bf06270 */
[----:B------:R-:W-:Y:S01]  /*0470*/  BSSY.RECONVERGENT B1, `(.L_x_10) ;  /* 0x000000a000017945 */ /* 0x000fe20003800200 */
[----:B-1----:R-:W-:Y:S02]  /*0480*/  PRMT R10, RZ, 0x7610, R10 ;  /* 0x00007610ff0a7816 */ /* 0x002fe4000000000a */
[----:B------:R-:W-:-:S13]  /*0490*/  ISETP.EQ.OR P0, PT, R3, RZ, P0 ;  /* 0x000000ff0300720c */ /* 0x000fda0000702670 */
[----:B------:R-:W-:Y:S05]  /*04a0*/  @P0 BRA `(.L_x_11) ;  /* 0x0000000000180947 */ /* 0x000fea0003800000 */
[----:B------:R-:W0:Y:S01]  /*04b0*/  LDCU.64 UR14, c[0x0][0x380] ;  /* 0x00007000ff0e77ac */ /* 0x000e220008000a00 */
[----:B--23--:R-:W-:-:S04]  /*04c0*/  VIADD R11, R3, 0xffffffff ;  /* 0xffffffff030b7836 */ /* 0x00cfc80000000000 */
[----:B------:R-:W-:-:S05]  /*04d0*/  IMAD R11, R11, UR12, R2 ;  /* 0x0000000c0b0b7c24 */ /* 0x000fca000f8e0202 */
[----:B0-----:R-:W-:-:S04]  /*04e0*/  IADD3 R10, P0, PT, R11, UR14, RZ ;  /* 0x0000000e0b0a7c10 */ /* 0x001fc8000ff1e0ff */
[----:B------:R-:W-:-:S05]  /*04f0*/  LEA.HI.X.SX32 R11, R11, UR15, 0x1, P0 ;  /* 0x0000000f0b0b7c11 */ /* 0x000fca00080f0eff */
[----:B------:R0:W5:Y:S04]  /*0500*/  LDG.E.U8.CONSTANT R10, desc[UR10][R10.64] ;  /* 0x0000000a0a0a7981 */ /* 0x000168000c1e9100 */
.L_x_11:
[----:B------:R-:W-:Y:S05]  /*0510*/  BSYNC.RECONVERGENT B1 ;  /* 0x0000000000017941 */ /* 0x000fea0003800200 */
.L_x_10:
[----:B-----5:R4:W-:Y:S02]  /*0520*/  STS.U8 [R5+UR5+0x1], R10 ;  /* 0x0000010a05007988 */ /* 0x0209e40008000005 */
.L_x_9:
[----:B------:R-:W-:Y:S05]  /*0530*/  BSYNC.RECONVERGENT B0 ;  /* 0x0000000000007941 */ /* 0x000fea0003800200 */
.L_x_8:
[----:B------:R-:W-:Y:S01]  /*0540*/  UIADD3 UR7, UPT, UPT, UR8, -0x1, URZ ;  /* 0xffffffff08077890 */ /* 0x000fe2000fffe0ff */
[----:B------:R-:W-:Y:S05]  /*0550*/  BSSY.RECONVERGENT B0, `(.L_x_12) ;  /* 0x0000010000007945 */ /* 0x000fea0003800200 */
[----:B------:R-:W-:-:S13]  /*0560*/  ISETP.NE.AND P0, PT, R0, UR7, PT ;  /* 0x0000000700007c0c */ /* 0x000fda000bf05270 */
[----:B------:R-:W-:Y:S05]  /*0570*/  @P0 BRA `(.L_x_13) ;  /* 0x0000000000340947 */ /* 0x000fea0003800000 */
[----:B0-23--:R-:W-:Y:S01]  /*0580*/  VIADD R11, R6, UR4 ;  /* 0x00000004060b7c36 */ /* 0x00dfe20008000000 */
[----:B------:R-:W-:Y:S01]  /*0590*/  BSSY.RECONVERGENT B1, `(.L_x_14) ;  /* 0x000000a000017945 */ /* 0x000fe20003800200 */
[----:B------:R-:W-:-:S03]  /*05a0*/  PRMT R13, RZ, 0x7610, R13 ;  /* 0x00007610ff0d7816 */ /* 0x000fc6000000000d */
[----:B-1--4-:R-:W-:-:S04]  /*05b0*/  VIMNMX R10, PT, PT, R2, R11, !PT ;  /* 0x0000000b020a7248 */ /* 0x012fc80007fe0100 */
[----:B------:R-:W-:-:S13]  /*05c0*/  ISETP.GE.AND P3, PT, R10, UR12, PT ;  /* 0x0000000c0a007c0c */ /* 0x000fda000bf66270 */
[----:B------:R-:W-:Y:S05]  /*05d0*/  @P3 BRA `(.L_x_15) ;  /* 0x0000000000143947 */ /* 0x000fea0003800000 */
[----:B------:R-:W0:Y:S01]  /*05e0*/  LDCU.64 UR14, c[0x0][0x380] ;  /* 0x00007000ff0e77ac */ /* 0x000e220008000a00 */
[----:B------:R-:W-:-:S05]  /*05f0*/  IMAD R11, R11, UR12, R2 ;  /* 0x0000000c0b0b7c24 */ /* 0x000fca000f8e0202 */
[----:B0-----:R-:W-:-:S04]  /*0600*/  IADD3 R10, P3, PT, R11, UR14, RZ ;  /* 0x0000000e0b0a7c10 */ /* 0x001fc8000ff7e0ff */
[----:B------:R-:W-:-:S05]  /*0610*/  LEA.HI.X.SX32 R11, R11, UR15, 0x1, P3 ;  /* 0x0000000f0b0b7c11 */ /* 0x000fca00098f0eff */
[----:B------:R0:W5:Y:S04]  /*0620*/  LDG.E.U8.CONSTANT R13, desc[UR10][R10.64] ;  /* 0x0000000a0a0d7981 */ /* 0x000168000c1e9100 */
.L_x_15:
[----:B------:R-:W-:Y:S05]  /*0630*/  BSYNC.RECONVERGENT B1 ;  /* 0x0000000000017941 */ /* 0x000fea0003800200 */
.L_x_14:
[----:B-----5:R1:W-:Y:S02]  /*0640*/  STS.U8 [R4+UR9+0x1], R13 ;  /* 0x0000010d04007988 */ /* 0x0203e40008000009 */
.L_x_13:
[----:B------:R-:W-:Y:S05]  /*0650*/  BSYNC.RECONVERGENT B0 ;  /* 0x0000000000007941 */ /* 0x000fea0003800200 */
.L_x_12:
[----:B------:R-:W5:Y:S01]  /*0660*/  LDCU.64 UR14, c[0x0][0x380] ;  /* 0x00007000ff0e77ac */ /* 0x000f620008000a00 */
[----:B------:R-:W-:Y:S01]  /*0670*/  LOP3.LUT P3, RZ, R5, R0, RZ, 0xfc, !PT ;  /* 0x0000000005ff7212 */ /* 0x000fe2000786fcff */
[----:B-1----:R-:W-:Y:S01]  /*0680*/  VIADD R13, R3, 0xffffffff ;  /* 0xffffffff030d7836 */ /* 0x002fe20000000000 */
[----:B0---4-:R-:W-:Y:S01]  /*0690*/  SHF.R.S32.HI R10, RZ, 0x1f, R2 ;  /* 0x0000001fff0a7819 */ /* 0x011fe20000011402 */
[----:B------:R-:W-:Y:S02]  /*06a0*/  BSSY.RECONVERGENT B0, `(.L_x_16) ;  /* 0x000000e000007945 */ /* 0x000fe40003800200 */
[----:B------:R-:W-:-:S05]  /*06b0*/  IMAD R13, R13, UR12, RZ ;  /* 0x0000000c0d0d7c24 */ /* 0x000fca000f8e02ff */
[--C-:B--23--:R-:W-:Y:S02]  /*06c0*/  SHF.R.S32.HI R11, RZ, 0x1f, R13.reuse ;  /* 0x0000001fff0b7819 */ /* 0x10cfe4000001140d */
[----:B-----5:R-:W-:-:S04]  /*06d0*/  IADD3 R12, P4, P5, R2, UR14, R13 ;  /* 0x0000000e020c7c10 */ /* 0x020fc8000fd9e00d */
[----:B------:R-:W-:Y:S01]  /*06e0*/  IADD3.X R13, PT, PT, R10, UR15, R11, P4, P5 ;  /* 0x0000000f0a0d7c10 */ /* 0x000fe2000a7ea40b */
[----:B------:R-:W-:Y:S08]  /*06f0*/  @P3 BRA `(.L_x_17) ;  /* 0x0000000000203947 */ /* 0x000ff00003800000 */
[----:B------:R-:W-:Y:S01]  /*0700*/  ISETP.NE.AND P3, PT, R3, RZ, PT ;  /* 0x000000ff0300720c */ /* 0x000fe20003f65270 */
[----:B------:R-:W-:Y:S01]  /*0710*/  BSSY.RECONVERGENT B1, `(.L_x_18) ;  /* 0x0000005000017945 */ /* 0x000fe20003800200 */
[----:B------:R-:W-:Y:S02]  /*0720*/  PRMT R11, RZ, 0x7610, R11 ;  /* 0x00007610ff0b7816 */ /* 0x000fe4000000000b */
[----:B------:R-:W-:-:S13]  /*0730*/  ISETP.LT.OR P3, PT, R2, 0x1, !P3 ;  /* 0x000000010200780c */ /* 0x000fda0005f61670 */
[----:B------:R-:W-:Y:S05]  /*0740*/  @P3 BRA `(.L_x_19) ;  /* 0x0000000000043947 */ /* 0x000fea0003800000 */
[----:B------:R0:W5:Y:S02]  /*0750*/  LDG.E.U8.CONSTANT R11, desc[UR10][R12.64+-0x1] ;  /* 0xffffff0a0c0b7981 */ /* 0x000164000c1e9100 */
.L_x_19:
[----:B------:R-:W-:Y:S05]  /*0760*/  BSYNC.RECONVERGENT B1 ;  /* 0x0000000000017941 */ /* 0x000fea0003800200 */
.L_x_18:
[----:B-----5:R1:W-:Y:S02]  /*0770*/  STS.U8 [UR5], R11 ;  /* 0x0000000bff007988 */ /* 0x0203e40008000005 */
.L_x_17:
[----:B------:R-:W-:Y:S05]  /*0780*/  BSYNC.RECONVERGENT B0 ;  /* 0x0000000000007941 */ /* 0x000fea0003800200 */
.L_x_16:
[----:B------:R-:W-:Y:S01]  /*0790*/  ISETP.NE.OR P1, PT, R0, RZ, P1 ;  /* 0x000000ff0000720c */ /* 0x000fe20000f25670 */
[----:B------:R-:W-:-:S12]  /*07a0*/  BSSY.RECONVERGENT B0, `(.L_x_20) ;  /* 0x000000b000007945 */ /* 0x000fd80003800200 */
[----:B------:R-:W-:Y:S05]  /*07b0*/  @P1 BRA `(.L_x_21) ;  /* 0x0000000000241947 */ /* 0x000fea0003800000 */
[----:B-1----:R-:W-:Y:S01]  /*07c0*/  VIADD R11, R2, 0x1 ;  /* 0x00000001020b7836 */ /* 0x002fe20000000000 */
[----:B------:R-:W-:Y:S01]  /*07d0*/  ISETP.NE.AND P1, PT, R3, RZ, PT ;  /* 0x000000ff0300720c */ /* 0x000fe20003f25270 */
[----:B------:R-:W-:Y:S01]  /*07e0*/  BSSY.RECONVERGENT B1, `(.L_x_22) ;  /* 0x0000005000017945 */ /* 0x000fe20003800200 */
[----:B------:R-:W-:Y:S02]  /*07f0*/  PRMT R14, RZ, 0x7610, R14 ;  /* 0x00007610ff0e7816 */ /* 0x000fe4000000000e */
[----:B------:R-:W-:-:S13]  /*0800*/  ISETP.GE.OR P1, PT, R11, UR12, !P1 ;  /* 0x0000000c0b007c0c */ /* 0x000fda000cf26670 */
[----:B------:R-:W-:Y:S05]  /*0810*/  @P1 BRA `(.L_x_23) ;  /* 0x0000000000041947 */ /* 0x000fea0003800000 */
[----:B------:R1:W5:Y:S02]  /*0820*/  LDG.E.U8.CONSTANT R14, desc[UR10][R12.64+0x1] ;  /* 0x0000010a0c0e7981 */ /* 0x000364000c1e9100 */
.L_x_23:
[----:B------:R-:W-:Y:S05]  /*0830*/  BSYNC.RECONVERGENT B1 ;  /* 0x0000000000017941 */ /* 0x000fea0003800200 */
.L_x_22:
[----:B-----5:R2:W-:Y:S02]  /*0840*/  STS.U8 [R5+UR5+0x2], R14 ;  /* 0x0000020e05007988 */ /* 0x0205e40008000005 */
.L_x_21:
[----:B------:R-:W-:Y:S05]  /*0850*/  BSYNC.RECONVERGENT B0 ;  /* 0x0000000000007941 */ /* 0x000fea0003800200 */
.L_x_20:
[----:B------:R-:W-:Y:S01]  /*0860*/  ISETP.NE.OR P1, PT, R5, RZ, P0 ;  /* 0x000000ff0500720c */ /* 0x000fe20000725670 */
[----:B------:R-:W-:-:S12]  /*0870*/  BSSY.RECONVERGENT B0, `(.L_x_24) ;  /* 0x0000010000007945 */ /* 0x000fd80003800200 */
[----:B------:R-:W-:Y:S05]  /*0880*/  @P1 BRA `(.L_x_25) ;  /* 0x0000000000381947 */ /* 0x000fea0003800000 */
[----:B-1----:R-:W-:Y:S01]  /*0890*/  VIADD R11, R6, UR4 ;  /* 0x00000004060b7c36 */ /* 0x002fe20008000000 */
[----:B------:R-:W-:Y:S01]  /*08a0*/  BSSY.RECONVERGENT B1, `(.L_x_26) ;  /* 0x000000b000017945 */ /* 0x000fe20003800200 */
[----:B------:R-:W-:Y:S02]  /*08b0*/  IADD3 R7, PT, PT, R8, UR5, R7 ;  /* 0x0000000508077c10 */ /* 0x000fe4000fffe007 */
[----:B0-----:R-:W-:Y:S02]  /*08c0*/  PRMT R12, RZ, 0x7610, R12 ;  /* 0x00007610ff0c7816 */ /* 0x001fe4000000000c */
[----:B------:R-:W-:-:S04]  /*08d0*/  ISETP.GE.AND P1, PT, R11, UR12, PT ;  /* 0x0000000c0b007c0c */ /* 0x000fc8000bf26270 */
[----:B------:R-:W-:-:S13]  /*08e0*/  ISETP.LT.OR P1, PT, R2, 0x1, P1 ;  /* 0x000000010200780c */ /* 0x000fda0000f21670 */
[----:B------:R-:W-:Y:S05]  /*08f0*/  @P1 BRA `(.L_x_27) ;  /* 0x0000000000141947 */ /* 0x000fea0003800000 */
[----:B------:R-:W-:-:S04]  /*0900*/  IMAD R12, R11, UR12, R2 ;  /* 0x0000000c0b0c7c24 */ /* 0x000fc8000f8e0202 */
[----:B------:R-:W-:-:S05]  /*0910*/  VIADD R12, R12, 0xffffffff ;  /* 0xffffffff0c0c7836 */ /* 0x000fca0000000000 */
[----:B------:R-:W-:-:S05]  /*0920*/  IADD3 R12, P1, PT, R12, UR14, RZ ;  /* 0x0000000e0c0c7c10 */ /* 0x000fca000ff3e0ff */
[----:B------:R-:W-:-:S05]  /*0930*/  IMAD.X R13, RZ, RZ, UR15, P1 ;  /* 0x0000000fff0d7e24 */ /* 0x000fca00088e06ff */
[----:B------:R0:W5:Y:S03]  /*0940*/  LDG.E.U8.CONSTANT R12, desc[UR10][R12.64] ;  /* 0x0000000a0c0c7981 */ /* 0x000166000c1e9100 */
.L_x_27:
[----:B------:R-:W-:Y:S05]  /*0950*/  BSYNC.RECONVERGENT B1 ;  /* 0x0000000000017941 */ /* 0x000fea0003800200 */
.L_x_26:
[----:B-----5:R3:W-:Y:S02]  /*0960*/  STS.U8 [R7], R12 ;  /* 0x0000000c07007388 */ /* 0x0207e40000000000 */
.L_x_25:
[----:B------:R-:W-:Y:S05]  /*0970*/  BSYNC.RECONVERGENT B0 ;  /* 0x0000000000007941 */ /* 0x000fea0003800200 */
.L_x_24:
[----:B------:R-:W-:Y:S01]  /*0980*/  ISETP.NE.OR P0, PT, R5, UR6, P0 ;  /* 0x0000000605007c0c */ /* 0x000fe20008705670 */
[----:B------:R-:W-:-:S12]  /*0990*/  BSSY.RECONVERGENT B0, `(.L_x_28) ;  /* 0x000000f000007945 */ /* 0x000fd80003800200 */
[----:B------:R-:W-:Y:S05]  /*09a0*/  @P0 BRA `(.L_x_29) ;  /* 0x0000000000340947 */ /* 0x000fea0003800000 */
[----:B--2---:R-:W-:Y:S01]  /*09b0*/  VIADD R5, R6, UR4 ;  /* 0x0000000406057c36 */ /* 0x004fe20008000000 */
[----:B------:R-:W-:Y:S01]  /*09c0*/  BSSY.RECONVERGENT B1, `(.L_x_30) ;  /* 0x000000a000017945 */ /* 0x000fe20003800200 */
[----:B---3--:R-:W-:-:S03]  /*09d0*/  PRMT R7, RZ, 0x7610, R7 ;  /* 0x00007610ff077816 */ /* 0x008fc60000000007 */
[----:B------:R-:W-:-:S04]  /*09e0*/  VIADDMNMX R6, R2, 0x1, R5, !PT ;  /* 0x0000000102067846 */ /* 0x000fc80007800105 */
[----:B------:R-:W-:-:S13]  /*09f0*/  ISETP.GE.AND P0, PT, R6, UR12, PT ;  /* 0x0000000c06007c0c */ /* 0x000fda000bf06270 */
[----:B------:R-:W-:Y:S05]  /*0a00*/  @P0 BRA `(.L_x_31) ;  /* 0x0000000000140947 */ /* 0x000fea0003800000 */
[----:B------:R-:W-:-:S05]  /*0a10*/  IMAD R7, R5, UR12, RZ ;  /* 0x0000000c05077c24 */ /* 0x000fca000f8e02ff */
[----:B------:R-:W-:Y:S02]  /*0a20*/  SHF.R.S32.HI R5, RZ, 0x1f, R7 ;  /* 0x0000001fff057819 */ /* 0x000fe40000011407 */
[----:B------:R-:W-:-:S04]  /*0a30*/  IADD3 R6, P0, P1, R7, UR14, R2 ;  /* 0x0000000e07067c10 */ /* 0x000fc8000f91e002 */
[----:B------:R-:W-:-:S06]  /*0a40*/  IADD3.X R7, PT, PT, R5, UR15, R10, P0, P1 ;  /* 0x0000000f05077c10 */ /* 0x000fcc00087e240a */
[----:B------:R2:W5:Y:S03]  /*0a50*/  LDG.E.U8.CONSTANT R7, desc[UR10][R6.64+0x1] ;  /* 0x0000010a06077981 */ /* 0x000566000c1e9100 */
.L_x_31:
[----:B------:R-:W-:Y:S05]  /*0a60*/  BSYNC.RECONVERGENT B1 ;  /* 0x0000000000017941 */ /* 0x000fea0003800200 */
.L_x_30:
[----:B-----5:R4:W-:Y:S02]  /*0a70*/  STS.U8 [R4+UR9+0x2], R7 ;  /* 0x0000020704007988 */ /* 0x0209e40008000009 */
.L_x_29:
[----:B------:R-:W-:Y:S05]  /*0a80*/  BSYNC.RECONVERGENT B0 ;  /* 0x0000000000007941 */ /* 0x000fea0003800200 */
.L_x_28:
[----:B------:R-:W-:Y:S06]  /*0a90*/  BAR.SYNC.DEFER_BLOCKING 0x0 ;  /* 0x0000000000007b1d */ /* 0x000fec0000010000 */
[----:B------:R-:W-:Y:S05]  /*0aa0*/  @P2 EXIT ;  /* 0x000000000000294d */ /* 0x000fea0003800000 */
[----:B------:R-:W-:Y:S01]  /*0ab0*/  IMAD R9, R0, UR9, R9 ;  /* 0x0000000900097c24 */ /* 0x000fe2000f8e0209 */
[----:B---34-:R-:W-:Y:S01]  /*0ac0*/  LDS.S8 R7, [R4] ;  /* 0x0000000004077984 */ /* 0x018fe20000000200 */
[----:B------:R-:W3:Y:S01]  /*0ad0*/  LDCU.64 UR4, c[0x0][0x388] ;  /* 0x00007100ff0477ac */ /* 0x000ee20008000a00 */
[----:B------:R-:W-:Y:S02]  /*0ae0*/  IMAD R3, R3, UR12, R2 ;  /* 0x0000000c03037c24 */ /* 0x000fe4000f8e0202 */
[----:B------:R-:W-:Y:S04]  /*0af0*/  LDS.S8 R0, [R9] ;  /* 0x0000000009007984 */ /* 0x000fe80000000200 */
[----:B--2---:R-:W-:Y:S04]  /*0b00*/  LDS.S8 R5, [R9+0x1] ;  /* 0x0000010009057984 */ /* 0x004fe80000000200 */
[----:B------:R-:W2:Y:S04]  /*0b10*/  LDS.S8 R6, [R9+0x2] ;  /* 0x0000020009067984 */ /* 0x000ea80000000200 */
[----:B------:R-:W4:Y:S04]  /*0b20*/  LDS.S8 R8, [R4+0x2] ;  /* 0x0000020004087984 */ /* 0x000f280000000200 */
[----:B-1----:R-:W-:Y:S04]  /*0b30*/  LDS.S8 R11, [R4+UR9] ;  /* 0x00000009040b7984 */ /* 0x002fe80008000200 */
[----:B------:R-:W1:Y:S04]  /*0b40*/  LDS.S8 R10, [R4+UR9+0x1] ;  /* 0x00000109040a7984 */ /* 0x000e680008000200 */
[----:B0-----:R-:W0:Y:S04]  /*0b50*/  LDS.U8 R12, [R4+0x1] ;  /* 0x00000100040c7984 */ /* 0x001e280000000000 */
[----:B------:R-:W5:Y:S01]  /*0b60*/  LDS.S8 R13, [R4+UR9+0x2] ;  /* 0x00000209040d7984 */ /* 0x000f620008000200 */
[----:B--2---:R-:W-:-:S04]  /*0b70*/  IADD3 R0, PT, PT, R6, R5, R0 ;  /* 0x0000000506007210 */ /* 0x004fc80007ffe000 */
[----:B----4-:R-:W-:-:S04]  /*0b80*/  IADD3 R0, PT, PT, R8, R0, R7 ;  /* 0x0000000008007210 */ /* 0x010fc80007ffe007 */
[----:B-1----:R-:W-:Y:S02]  /*0b90*/  IADD3 R0, PT, PT, R10, R0, R11 ;  /* 0x000000000a007210 */ /* 0x002fe40007ffe00b */
[----:B0-----:R-:W-:-:S03]  /*0ba0*/  ISETP.NE.AND P0, PT, R12, RZ, PT ;  /* 0x000000ff0c00720c */ /* 0x001fc60003f05270 */
[----:B-----5:R-:W-:-:S05]  /*0bb0*/  IMAD.IADD R0, R0, 0x1, R13 ;  /* 0x0000000100007824 */ /* 0x020fca00078e020d */
[C---:B------:R-:W-:Y:S02]  /*0bc0*/  LOP3.LUT R5, R0.reuse, 0xfffffffe, RZ, 0xc0, !PT ;  /* 0xfffffffe00057812 */ /* 0x040fe400078ec0ff */
[----:B------:R-:W-:Y:S02]  /*0bd0*/  ISETP.NE.AND P2, PT, R0, 0x3, PT ;  /* 0x000000030000780c */ /* 0x000fe40003f45270 */
[----:B------:R-:W-:Y:S02]  /*0be0*/  ISETP.NE.AND P1, PT, R5, 0x2, PT ;  /* 0x000000020500780c */ /* 0x000fe40003f25270 */
[----:B------:R-:W-:Y:S02]  /*0bf0*/  SEL R0, RZ, 0xffffffff, P2 ;  /* 0xffffffffff007807 */ /* 0x000fe40001000000 */
[----:B---3--:R-:W-:Y:S02]  /*0c00*/  IADD3 R2, P2, PT, R3, UR4, RZ ;  /* 0x0000000403027c10 */ /* 0x008fe4000ff5e0ff */
[----:B------:R-:W-:-:S02]  /*0c10*/  @P0 SEL R0, RZ, 0xffffffff, P1 ;  /* 0xffffffffff000807 */ /* 0x000fc40000800000 */
[----:B------:R-:W-:Y:S02]  /*0c20*/  LEA.HI.X.SX32 R3, R3, UR5, 0x1, P2 ;  /* 0x0000000503037c11 */ /* 0x000fe400090f0eff */
[----:B------:R-:W-:-:S05]  /*0c30*/  LOP3.LUT R5, R0, 0x1, RZ, 0xc0, !PT ;  /* 0x0000000100057812 */ /* 0x000fca00078ec0ff */
[----:B------:R-:W-:Y:S01]  /*0c40*/  STG.E.U8 desc[UR10][R2.64], R5 ;  /* 0x0000000502007986 */ /* 0x000fe2000c10110a */
[----:B------:R-:W-:Y:S05]  /*0c50*/  EXIT ;  /* 0x000000000000794d */ /* 0x000fea0003800000 */
.L_x_32:
[----:B------:R-:W-:-:S00]  /*0c60*/  BRA `(.L_x_32) ;  /* 0xfffffffc00fc7947 */ /* 0x000fc0000383ffff */
[----:B------:R-:W-:-:S00]  /*0c70*/  NOP ;  /* 0x0000000000007918 */ /* 0x000fc00000000000 */
        /* <DEDUP_REMOVED lines=8> */
.L_x_33:


//--------------------- .nv.shared._Z19game_of_life_kernelPKbPbi --------------------------
	.section	.nv.shared._Z19game_of_life_kernelPKbPbi,"aw",@nobits
	.sectionflags	@""
	.align	16
	.zero		1024


//--------------------- .nv.shared.reserved.0     --------------------------
	.section	.nv.shared.reserved.0,"aw",@nobits
	.weak		__nv_reservedSMEM_offset_0_alias
	.size		__nv_reservedSMEM_offset_0_alias, 0, 64
	.other		__nv_reservedSMEM_offset_0_alias,@"STO_CUDA_RESERVED_SHARED STV_DEFAULT"
__nv_reservedSMEM_offset_0_alias:
	.zero		0
	.zero		64


//--------------------- .nv.constant0._Z19game_of_life_kernelPKbPbi --------------------------
	.section	.nv.constant0._Z19game_of_life_kernelPKbPbi,"a",@progbits
	.sectionflags	@""
	.align	4
.nv.constant0._Z19game_of_life_kernelPKbPbi:
	.zero		916


//--------------------- SYMBOLS --------------------------

	.type		.nv.reservedSmem.offset0,@object
	.size		.nv.reservedSmem.offset0,0x4
	.type		.nv.reservedSmem.cap,@object
	.size		.nv.reservedSmem.cap,0x4
